//
// Generated by NVIDIA NVVM Compiler
//
// Compiler Build ID: CL-36424714
// Cuda compilation tools, release 13.0, V13.0.88
// Based on NVVM 20.0.0
//

.version 9.0
.target sm_100
.address_size 64

	// .globl	_Z21addMatrixSingleThreadPfS_S_

.visible .entry _Z21addMatrixSingleThreadPfS_S_(
	.param .u64 .ptr .align 1 _Z21addMatrixSingleThreadPfS_S__param_0,
	.param .u64 .ptr .align 1 _Z21addMatrixSingleThreadPfS_S__param_1,
	.param .u64 .ptr .align 1 _Z21addMatrixSingleThreadPfS_S__param_2
)
{
	.reg .b32 	%r<5>;
	.reg .b32 	%f<4>;
	.reg .b64 	%rd<11>;

	ld.param.u64 	%rd1, [_Z21addMatrixSingleThreadPfS_S__param_0];
	ld.param.u64 	%rd2, [_Z21addMatrixSingleThreadPfS_S__param_1];
	ld.param.u64 	%rd3, [_Z21addMatrixSingleThreadPfS_S__param_2];
	cvta.to.global.u64 	%rd4, %rd3;
	cvta.to.global.u64 	%rd5, %rd2;
	cvta.to.global.u64 	%rd6, %rd1;
	mov.u32 	%r1, %tid.x;
	mov.u32 	%r2, %ctaid.x;
	mov.u32 	%r3, %ntid.x;
	mad.lo.s32 	%r4, %r2, %r3, %r1;
	mul.wide.s32 	%rd7, %r4, 4;
	add.s64 	%rd8, %rd6, %rd7;
	ld.global.f32 	%f1, [%rd8];
	add.s64 	%rd9, %rd5, %rd7;
	ld.global.f32 	%f2, [%rd9];
	add.f32 	%f3, %f1, %f2;
	add.s64 	%rd10, %rd4, %rd7;
	st.global.f32 	[%rd10], %f3;
	ret;

}
	// .globl	_Z24addMatrixMultipleThreadsPfS_S_
.visible .entry _Z24addMatrixMultipleThreadsPfS_S_(
	.param .u64 .ptr .align 1 _Z24addMatrixMultipleThreadsPfS_S__param_0,
	.param .u64 .ptr .align 1 _Z24addMatrixMultipleThreadsPfS_S__param_1,
	.param .u64 .ptr .align 1 _Z24addMatrixMultipleThreadsPfS_S__param_2
)
{
	.reg .b32 	%r<10>;
	.reg .b32 	%f<4>;
	.reg .b64 	%rd<11>;

	ld.param.u64 	%rd1, [_Z24addMatrixMultipleThreadsPfS_S__param_0];
	ld.param.u64 	%rd2, [_Z24addMatrixMultipleThreadsPfS_S__param_1];
	ld.param.u64 	%rd3, [_Z24addMatrixMultipleThreadsPfS_S__param_2];
	cvta.to.global.u64 	%rd4, %rd3;
	cvta.to.global.u64 	%rd5, %rd2;
	cvta.to.global.u64 	%rd6, %rd1;
	mov.u32 	%r1, %ctaid.x;
	mov.u32 	%r2, %ntid.x;
	mov.u32 	%r3, %tid.x;
	mad.lo.s32 	%r4, %r1, %r2, %r3;
	mov.u32 	%r5, %ctaid.y;
	mov.u32 	%r6, %ntid.y;
	mov.u32 	%r7, %tid.y;
	mad.lo.s32 	%r8, %r5, %r6, %r7;
	mad.lo.s32 	%r9, %r4, 1000, %r8;
	mul.wide.s32 	%rd7, %r9, 4;
	add.s64 	%rd8, %rd6, %rd7;
	ld.global.f32 	%f1, [%rd8];
	add.s64 	%rd9, %rd5, %rd7;
	ld.global.f32 	%f2, [%rd9];
	add.f32 	%f3, %f1, %f2;
	add.s64 	%rd10, %rd4, %rd7;
	st.global.f32 	[%rd10], %f3;
	ret;

}


// ===== COMPILED SASS (sm_100) =====

	.target	sm_100

	.elftype	@"ET_EXEC"


//--------------------- .note.nv.tkinfo           --------------------------
	.section	.note.nv.tkinfo,"",@"SHT_NOTE"
	.sectionflags	@"SHF_NOTE_NV_TKINFO"
	.tkinfo
        /*0018*/ 	.word	0x00000002
        /*0030*/ 	.string	""
        /*0030*/ 	.string	"ptxas"
        /*0030*/ 	.string	"Cuda compilation tools, release 13.0, V13.0.88"
        /*0030*/ 	.string	"Build cuda_13.0.r13.0/compiler.36424714_0"
        /*0030*/ 	.string	"-arch sm_100 -m 64 "



//--------------------- .note.nv.cuinfo           --------------------------
	.section	.note.nv.cuinfo,"",@"SHT_NOTE"
	.sectionflags	@"SHF_NOTE_NV_CUINFO"
        /*0018*/ 	.short	0x0002
        /*001a*/ 	.short	0x0064
        /*001c*/ 	.short	0x0082
	.zero		2


//--------------------- .nv.info                  --------------------------
	.section	.nv.info,"",@"SHT_CUDA_INFO"
	.align	4


	//----- nvinfo : EIATTR_REGCOUNT
	.align		4
        /*0000*/ 	.byte	0x04, 0x2f
        /*0002*/ 	.short	(.L_1 - .L_0)
	.align		4
.L_0:
        /*0004*/ 	.word	index@(_Z21addMatrixSingleThreadPfS_S_)
        /*0008*/ 	.word	0x0000000c


	//----- nvinfo : EIATTR_FRAME_SIZE
	.align		4
.L_1:
        /*000c*/ 	.byte	0x04, 0x11
        /*000e*/ 	.short	(.L_3 - .L_2)
	.align		4
.L_2:
        /*0010*/ 	.word	index@(_Z21addMatrixSingleThreadPfS_S_)
        /*0014*/ 	.word	0x00000000


	//----- nvinfo : EIATTR_REGCOUNT
	.align		4
.L_3:
        /*0018*/ 	.byte	0x04, 0x2f
        /*001a*/ 	.short	(.L_5 - .L_4)
	.align		4
.L_4:
        /*001c*/ 	.word	index@(_Z24addMatrixMultipleThreadsPfS_S_)
        /*0020*/ 	.word	0x0000000c


	//----- nvinfo : EIATTR_FRAME_SIZE
	.align		4
.L_5:
        /*0024*/ 	.byte	0x04, 0x11
        /*0026*/ 	.short	(.L_7 - .L_6)
	.align		4
.L_6:
        /*0028*/ 	.word	index@(_Z24addMatrixMultipleThreadsPfS_S_)
        /*002c*/ 	.word	0x00000000


	//----- nvinfo : EIATTR_MIN_STACK_SIZE
	.align		4
.L_7:
        /*0030*/ 	.byte	0x04, 0x12
        /*0032*/ 	.short	(.L_9 - .L_8)
	.align		4
.L_8:
        /*0034*/ 	.word	index@(_Z24addMatrixMultipleThreadsPfS_S_)
        /*0038*/ 	.word	0x00000000


	//----- nvinfo : EIATTR_MIN_STACK_SIZE
	.align		4
.L_9:
        /*003c*/ 	.byte	0x04, 0x12
        /*003e*/ 	.short	(.L_11 - .L_10)
	.align		4
.L_10:
        /*0040*/ 	.word	index@(_Z21addMatrixSingleThreadPfS_S_)
        /*0044*/ 	.word	0x00000000
.L_11:


//--------------------- .nv.compat                --------------------------
	.section	.nv.compat,"",@"SHT_CUDA_COMPAT_INFO"
	.align	4
        /*0000*/ 	.byte	0x02, 0x09, 0x00, 0x00, 0x02, 0x02, 0x01, 0x00, 0x02, 0x05, 0x05, 0x00, 0x03, 0x07, 0x01, 0x01
        /*0010*/ 	.byte	0x02, 0x03, 0x00, 0x00, 0x02, 0x06, 0x01, 0x00, 0x04, 0x0b, 0x08, 0x00, 0x09, 0x00, 0x00, 0x00
        /*0020*/ 	.byte	0x00, 0x00, 0x00, 0x00


//--------------------- .nv.info._Z24addMatrixMultipleThreadsPfS_S_ --------------------------
	.section	.nv.info._Z24addMatrixMultipleThreadsPfS_S_,"",@"SHT_CUDA_INFO"
	.sectionflags	@""
	.align	4


	//----- nvinfo : EIATTR_CUDA_API_VERSION
	.align		4
        /*0000*/ 	.byte	0x04, 0x37
        /*0002*/ 	.short	(.L_13 - .L_12)
.L_12:
        /*0004*/ 	.word	0x00000082


	//----- nvinfo : EIATTR_KPARAM_INFO
	.align		4
.L_13:
        /*0008*/ 	.byte	0x04, 0x17
        /*000a*/ 	.short	(.L_15 - .L_14)
.L_14:
        /*000c*/ 	.word	0x00000000
        /*0010*/ 	.short	0x0002
        /*0012*/ 	.short	0x0010
        /*0014*/ 	.byte	0x00, 0xf5, 0x21, 0x00


	//----- nvinfo : EIATTR_KPARAM_INFO
	.align		4
.L_15:
        /*0018*/ 	.byte	0x04, 0x17
        /*001a*/ 	.short	(.L_17 - .L_16)
.L_16:
        /*001c*/ 	.word	0x00000000
        /*0020*/ 	.short	0x0001
        /*0022*/ 	.short	0x0008
        /*0024*/ 	.byte	0x00, 0xf5, 0x21, 0x00


	//----- nvinfo : EIATTR_KPARAM_INFO
	.align		4
.L_17:
        /*0028*/ 	.byte	0x04, 0x17
        /*002a*/ 	.short	(.L_19 - .L_18)
.L_18:
        /*002c*/ 	.word	0x00000000
        /*0030*/ 	.short	0x0000
        /*0032*/ 	.short	0x0000
        /*0034*/ 	.byte	0x00, 0xf5, 0x21, 0x00


	//----- nvinfo : EIATTR_SPARSE_MMA_MASK
	.align		4
.L_19:
        /*0038*/ 	.byte	0x03, 0x50
        /*003a*/ 	.short	0x0000


	//----- nvinfo : EIATTR_MAXREG_COUNT
	.align		4
        /*003c*/ 	.byte	0x03, 0x1b
        /*003e*/ 	.short	0x00ff


	//----- nvinfo : EIATTR_MERCURY_ISA_VERSION
	.align		4
        /*0040*/ 	.byte	0x03, 0x5f
        /*0042*/ 	.short	0x0101


	//----- nvinfo : EIATTR_VRC_CTA_INIT_COUNT
	.align		4
        /*0044*/ 	.byte	0x02, 0x4a
	.zero		1
	.zero		1


	//----- nvinfo : EIATTR_EXIT_INSTR_OFFSETS
	.align		4
        /*0048*/ 	.byte	0x04, 0x1c
        /*004a*/ 	.short	(.L_21 - .L_20)


	//   ....[0]....
.L_20:
        /*004c*/ 	.word	0x00000150


	//----- nvinfo : EIATTR_CBANK_PARAM_SIZE
	.align		4
.L_21:
        /*0050*/ 	.byte	0x03, 0x19
        /*0052*/ 	.short	0x0018


	//----- nvinfo : EIATTR_PARAM_CBANK
	.align		4
        /*0054*/ 	.byte	0x04, 0x0a
        /*0056*/ 	.short	(.L_23 - .L_22)
	.align		4
.L_22:
        /*0058*/ 	.word	index@(.nv.constant0._Z24addMatrixMultipleThreadsPfS_S_)
        /*005c*/ 	.short	0x0380
        /*005e*/ 	.short	0x0018


	//----- nvinfo : EIATTR_SW_WAR
	.align		4
.L_23:
        /*0060*/ 	.byte	0x04, 0x36
        /*0062*/ 	.short	(.L_25 - .L_24)
.L_24:
        /*0064*/ 	.word	0x00000008
.L_25:


//--------------------- .nv.info._Z21addMatrixSingleThreadPfS_S_ --------------------------
	.section	.nv.info._Z21addMatrixSingleThreadPfS_S_,"",@"SHT_CUDA_INFO"
	.sectionflags	@""
	.align	4


	//----- nvinfo : EIATTR_CUDA_API_VERSION
	.align		4
        /*0000*/ 	.byte	0x04, 0x37
        /*0002*/ 	.short	(.L_27 - .L_26)
.L_26:
        /*0004*/ 	.word	0x00000082


	//----- nvinfo : EIATTR_KPARAM_INFO
	.align		4
.L_27:
        /*0008*/ 	.byte	0x04, 0x17
        /*000a*/ 	.short	(.L_29 - .L_28)
.L_28:
        /*000c*/ 	.word	0x00000000
        /*0010*/ 	.short	0x0002
        /*0012*/ 	.short	0x0010
        /*0014*/ 	.byte	0x00, 0xf5, 0x21, 0x00


	//----- nvinfo : EIATTR_KPARAM_INFO
	.align		4
.L_29:
        /*0018*/ 	.byte	0x04, 0x17
        /*001a*/ 	.short	(.L_31 - .L_30)
.L_30:
        /*001c*/ 	.word	0x00000000
        /*0020*/ 	.short	0x0001
        /*0022*/ 	.short	0x0008
        /*0024*/ 	.byte	0x00, 0xf5, 0x21, 0x00


	//----- nvinfo : EIATTR_KPARAM_INFO
	.align		4
.L_31:
        /*0028*/ 	.byte	0x04, 0x17
        /*002a*/ 	.short	(.L_33 - .L_32)
.L_32:
        /*002c*/ 	.word	0x00000000
        /*0030*/ 	.short	0x0000
        /*0032*/ 	.short	0x0000
        /*0034*/ 	.byte	0x00, 0xf5, 0x21, 0x00


	//----- nvinfo : EIATTR_SPARSE_MMA_MASK
	.align		4
.L_33:
        /*0038*/ 	.byte	0x03, 0x50
        /*003a*/ 	.short	0x0000


	//----- nvinfo : EIATTR_MAXREG_COUNT
	.align		4
        /*003c*/ 	.byte	0x03, 0x1b
        /*003e*/ 	.short	0x00ff


	//----- nvinfo : EIATTR_MERCURY_ISA_VERSION
	.align		4
        /*0040*/ 	.byte	0x03, 0x5f
        /*0042*/ 	.short	0x0101


	//----- nvinfo : EIATTR_VRC_CTA_INIT_COUNT
	.align		4
        /*0044*/ 	.byte	0x02, 0x4a
	.zero		1
	.zero		1


	//----- nvinfo : EIATTR_EXIT_INSTR_OFFSETS
	.align		4
        /*0048*/ 	.byte	0x04, 0x1c
        /*004a*/ 	.short	(.L_35 - .L_34)


	//   ....[0]....
.L_34:
        /*004c*/ 	.word	0x00000100


	//----- nvinfo : EIATTR_CBANK_PARAM_SIZE
	.align		4
.L_35:
        /*0050*/ 	.byte	0x03, 0x19
        /*0052*/ 	.short	0x0018


	//----- nvinfo : EIATTR_PARAM_CBANK
	.align		4
        /*0054*/ 	.byte	0x04, 0x0a
        /*0056*/ 	.short	(.L_37 - .L_36)
	.align		4
.L_36:
        /*0058*/ 	.word	index@(.nv.constant0._Z21addMatrixSingleThreadPfS_S_)
        /*005c*/ 	.short	0x0380
        /*005e*/ 	.short	0x0018


	//----- nvinfo : EIATTR_SW_WAR
	.align		4
.L_37:
        /*0060*/ 	.byte	0x04, 0x36
        /*0062*/ 	.short	(.L_39 - .L_38)
.L_38:
        /*0064*/ 	.word	0x00000008
.L_39:


//--------------------- .nv.callgraph             --------------------------
	.section	.nv.callgraph,"",@"SHT_CUDA_CALLGRAPH"
	.align	4
	.sectionentsize	8
	.align		4
        /*0000*/ 	.word	0x00000000
	.align		4
        /*0004*/ 	.word	0xffffffff
	.align		4
        /*0008*/ 	.word	0x00000000
	.align		4
        /*000c*/ 	.word	0xfffffffe
	.align		4
        /*0010*/ 	.word	0x00000000
	.align		4
        /*0014*/ 	.word	0xfffffffd
	.align		4
        /*0018*/ 	.word	0x00000000
	.align		4
        /*001c*/ 	.word	0xfffffffc


//--------------------- .text._Z24addMatrixMultipleThreadsPfS_S_ --------------------------
	.section	.text._Z24addMatrixMultipleThreadsPfS_S_,"ax",@progbits
	.align	128
        .global         _Z24addMatrixMultipleThreadsPfS_S_
        .type           _Z24addMatrixMultipleThreadsPfS_S_,@function
        .size           _Z24addMatrixMultipleThreadsPfS_S_,(.L_x_2 - _Z24addMatrixMultipleThreadsPfS_S_)
        .other          _Z24addMatrixMultipleThreadsPfS_S_,@"STO_CUDA_ENTRY STV_DEFAULT"
_Z24addMatrixMultipleThreadsPfS_S_:
.text._Z24addMatrixMultipleThreadsPfS_S_:
[----:B------:R-:W-:Y:S01]  /*0000*/  LDC R1, c[0x0][0x37c] ;  /* 0x0000df00ff017b82 */ /* 0x000fe20000000800 */
[----:B------:R-:W0:Y:S07]  /*0010*/  S2R R7, SR_TID.X ;  /* 0x0000000000077919 */ /* 0x000e2e0000002100 */
[----:B------:R-:W0:Y:S01]  /*0020*/  S2UR UR6, SR_CTAID.X ;  /* 0x00000000000679c3 */ /* 0x000e220000002500 */
[----:B------:R-:W1:Y:S01]  /*0030*/  LDCU.64 UR4, c[0x0][0x358] ;  /* 0x00006b00ff0477ac */ /* 0x000e620008000a00 */
[----:B------:R-:W2:Y:S06]  /*0040*/  S2R R9, SR_TID.Y ;  /* 0x0000000000097919 */ /* 0x000eac0000002200 */
[----:B------:R-:W0:Y:S08]  /*0050*/  LDC R0, c[0x0][0x360] ;  /* 0x0000d800ff007b82 */ /* 0x000e300000000800 */
[----:B------:R-:W2:Y:S08]  /*0060*/  S2UR UR7, SR_CTAID.Y ;  /* 0x00000000000779c3 */ /* 0x000eb00000002600 */
[----:B------:R-:W2:Y:S08]  /*0070*/  LDC R6, c[0x0][0x364] ;  /* 0x0000d900ff067b82 */ /* 0x000eb00000000800 */
[----:B------:R-:W3:Y:S01]  /*0080*/  LDC.64 R2, c[0x0][0x380] ;  /* 0x0000e000ff027b82 */ /* 0x000ee20000000a00 */
[----:B0-----:R-:W-:-:S07]  /*0090*/  IMAD R0, R0, UR6, R7 ;  /* 0x0000000600007c24 */ /* 0x001fce000f8e0207 */
[----:B------:R-:W0:Y:S01]  /*00a0*/  LDC.64 R4, c[0x0][0x388] ;  /* 0x0000e200ff047b82 */ /* 0x000e220000000a00 */
[----:B--2---:R-:W-:-:S04]  /*00b0*/  IMAD R7, R6, UR7, R9 ;  /* 0x0000000706077c24 */ /* 0x004fc8000f8e0209 */
[----:B------:R-:W-:-:S03]  /*00c0*/  IMAD R9, R0, 0x3e8, R7 ;  /* 0x000003e800097824 */ /* 0x000fc600078e0207 */
[----:B------:R-:W2:Y:S01]  /*00d0*/  LDC.64 R6, c[0x0][0x390] ;  /* 0x0000e400ff067b82 */ /* 0x000ea20000000a00 */
[----:B---3--:R-:W-:-:S06]  /*00e0*/  IMAD.WIDE R2, R9, 0x4, R2 ;  /* 0x0000000409027825 */ /* 0x008fcc00078e0202 */
[----:B-1----:R-:W3:Y:S01]  /*00f0*/  LDG.E R2, desc[UR4][R2.64] ;  /* 0x0000000402027981 */ /* 0x002ee2000c1e1900 */
[----:B0-----:R-:W-:-:S06]  /*0100*/  IMAD.WIDE R4, R9, 0x4, R4 ;  /* 0x0000000409047825 */ /* 0x001fcc00078e0204 */
[----:B------:R-:W3:Y:S01]  /*0110*/  LDG.E R5, desc[UR4][R4.64] ;  /* 0x0000000404057981 */ /* 0x000ee2000c1e1900 */
[----:B--2---:R-:W-:-:S04]  /*0120*/  IMAD.WIDE R6, R9, 0x4, R6 ;  /* 0x0000000409067825 */ /* 0x004fc800078e0206 */
[----:B---3--:R-:W-:-:S05]  /*0130*/  FADD R9, R2, R5 ;  /* 0x0000000502097221 */ /* 0x008fca0000000000 */
[----:B------:R-:W-:Y:S01]  /*0140*/  STG.E desc[UR4][R6.64], R9 ;  /* 0x0000000906007986 */ /* 0x000fe2000c101904 */
[----:B------:R-:W-:Y:S05]  /*0150*/  EXIT ;  /* 0x000000000000794d */ /* 0x000fea0003800000 */
.L_x_0:
[----:B------:R-:W-:-:S00]  /*0160*/  BRA `(.L_x_0) ;  /* 0xfffffffc00fc7947 */ /* 0x000fc0000383ffff */
[----:B------:R-:W-:-:S00]  /*0170*/  NOP ;  /* 0x0000000000007918 */ /* 0x000fc00000000000 */
        /* <DEDUP_REMOVED lines=8> */
.L_x_2:


//--------------------- .text._Z21addMatrixSingleThreadPfS_S_ --------------------------
	.section	.text._Z21addMatrixSingleThreadPfS_S_,"ax",@progbits
	.align	128
        .global         _Z21addMatrixSingleThreadPfS_S_
        .type           _Z21addMatrixSingleThreadPfS_S_,@function
        .size           _Z21addMatrixSingleThreadPfS_S_,(.L_x_3 - _Z21addMatrixSingleThreadPfS_S_)
        .other          _Z21addMatrixSingleThreadPfS_S_,@"STO_CUDA_ENTRY STV_DEFAULT"
_Z21addMatrixSingleThreadPfS_S_:
.text._Z21addMatrixSingleThreadPfS_S_:
[----:B------:R-:W-:Y:S01]  /*0000*/  LDC R1, c[0x0][0x37c] ;  /* 0x0000df00ff017b82 */ /* 0x000fe20000000800 */
[----:B------:R-:W0:Y:S07]  /*0010*/  S2R R9, SR_TID.X ;  /* 0x0000000000097919 */ /* 0x000e2e0000002100 */
[----:B------:R-:W0:Y:S01]  /*0020*/  S2UR UR6, SR_CTAID.X ;  /* 0x00000000000679c3 */ /* 0x000e220000002500 */
[----:B------:R-:W1:Y:S07]  /*0030*/  LDCU.64 UR4, c[0x0][0x358] ;  /* 0x00006b00ff0477ac */ /* 0x000e6e0008000a00 */
[----:B------:R-:W0:Y:S08]  /*0040*/  LDC R0, c[0x0][0x360] ;  /* 0x0000d800ff007b82 */ /* 0x000e300000000800 */
[----:B------:R-:W2:Y:S08]  /*0050*/  LDC.64 R2, c[0x0][0x380] ;  /* 0x0000e000ff027b82 */ /* 0x000eb00000000a00 */
[----:B------:R-:W3:Y:S01]  /*0060*/  LDC.64 R4, c[0x0][0x388] ;  /* 0x0000e200ff047b82 */ /* 0x000ee20000000a00 */
[----:B0-----:R-:W-:-:S07]  /*0070*/  IMAD R9, R0, UR6, R9 ;  /* 0x0000000600097c24 */ /* 0x001fce000f8e0209 */
[----:B------:R-:W0:Y:S01]  /*0080*/  LDC.64 R6, c[0x0][0x390] ;  /* 0x0000e400ff067b82 */ /* 0x000e220000000a00 */
[----:B--2---:R-:W-:-:S06]  /*0090*/  IMAD.WIDE R2, R9, 0x4, R2 ;  /* 0x0000000409027825 */ /* 0x004fcc00078e0202 */
[----:B-1----:R-:W2:Y:S01]  /*00a0*/  LDG.E R2, desc[UR4][R2.64] ;  /* 0x0000000402027981 */ /* 0x002ea2000c1e1900 */
[----:B---3--:R-:W-:-:S06]  /*00b0*/  IMAD.WIDE R4, R9, 0x4, R4 ;  /* 0x0000000409047825 */ /* 0x008fcc00078e0204 */
[----:B------:R-:W2:Y:S01]  /*00c0*/  LDG.E R5, desc[UR4][R4.64] ;  /* 0x0000000404057981 */ /* 0x000ea2000c1e1900 */
[----:B0-----:R-:W-:-:S04]  /*00d0*/  IMAD.WIDE R6, R9, 0x4, R6 ;  /* 0x0000000409067825 */ /* 0x001fc800078e0206 */
[----:B--2---:R-:W-:-:S05]  /*00e0*/  FADD R9, R2, R5 ;  /* 0x0000000502097221 */ /* 0x004fca0000000000 */
[----:B------:R-:W-:Y:S01]  /*00f0*/  STG.E desc[UR4][R6.64], R9 ;  /* 0x0000000906007986 */ /* 0x000fe2000c101904 */
[----:B------:R-:W-:Y:S05]  /*0100*/  EXIT ;  /* 0x000000000000794d */ /* 0x000fea0003800000 */
.L_x_1:
        /* <DEDUP_REMOVED lines=15> */
.L_x_3:


//--------------------- .nv.shared.reserved.0     --------------------------
	.section	.nv.shared.reserved.0,"aw",@nobits
	.weak		__nv_reservedSMEM_offset_0_alias
	.size		__nv_reservedSMEM_offset_0_alias, 0, 64
	.other		__nv_reservedSMEM_offset_0_alias,@"STO_CUDA_RESERVED_SHARED STV_DEFAULT"
__nv_reservedSMEM_offset_0_alias:
	.zero		0
	.zero		64


//--------------------- .nv.constant0._Z24addMatrixMultipleThreadsPfS_S_ --------------------------
	.section	.nv.constant0._Z24addMatrixMultipleThreadsPfS_S_,"a",@progbits
	.sectionflags	@""
	.align	4
.nv.constant0._Z24addMatrixMultipleThreadsPfS_S_:
	.zero		920


//--------------------- .nv.constant0._Z21addMatrixSingleThreadPfS_S_ --------------------------
	.section	.nv.constant0._Z21addMatrixSingleThreadPfS_S_,"a",@progbits
	.sectionflags	@""
	.align	4
.nv.constant0._Z21addMatrixSingleThreadPfS_S_:
	.zero		920


//--------------------- SYMBOLS --------------------------

	.type		.nv.reservedSmem.offset0,@object
	.size		.nv.reservedSmem.offset0,0x4
